	.headerflags	@"EF_CUDA_TEXMODE_UNIFIED EF_CUDA_64BIT_ADDRESS EF_CUDA_ACCELERATORS EF_CUDA_SM90 EF_CUDA_VIRTUAL_SM(EF_CUDA_SM90)"
	.elftype	@"ET_EXEC"


//--------------------- .nv.info                  --------------------------
	.section	.nv.info,"",@"SHT_CUDA_INFO"
	.align	4


	//----- nvinfo : EIATTR_REGCOUNT
	.align		4
        /*0000*/ 	.byte	0x04, 0x2f
        /*0002*/ 	.short	(.L_3 - .L_2)
	.align		4
.L_2:
        /*0004*/ 	.word	index@(triton_poi_fused__native_batch_norm_legit_no_training_relu_32)
        /*0008*/ 	.word	0x00000020


	//----- nvinfo : EIATTR_MIN_STACK_SIZE
	.align		4
.L_3:
        /*000c*/ 	.byte	0x04, 0x12
        /*000e*/ 	.short	(.L_5 - .L_4)
	.align		4
.L_4:
        /*0010*/ 	.word	index@(triton_poi_fused__native_batch_norm_legit_no_training_relu_32)
        /*0014*/ 	.word	0x00000000


	//----- nvinfo : EIATTR_FRAME_SIZE
	.align		4
.L_5:
        /*0018*/ 	.byte	0x04, 0x11
        /*001a*/ 	.short	(.L_7 - .L_6)
	.align		4
.L_6:
        /*001c*/ 	.word	index@(triton_poi_fused__native_batch_norm_legit_no_training_relu_32)
        /*0020*/ 	.word	0x00000000


	//----- nvinfo : EIATTR_MIN_STACK_SIZE
	.align		4
.L_7:
        /*0024*/ 	.byte	0x04, 0x12
        /*0026*/ 	.short	(.L_9 - .L_8)
	.align		4
.L_8:
        /*0028*/ 	.word	index@(triton_poi_fused__native_batch_norm_legit_no_training_relu_32)
        /*002c*/ 	.word	0x00000000
.L_9:


//--------------------- .nv.info.triton_poi_fused__native_batch_norm_legit_no_training_relu_32 --------------------------
	.section	.nv.info.triton_poi_fused__native_batch_norm_legit_no_training_relu_32,"",@"SHT_CUDA_INFO"
	.sectionflags	@""
	.align	4


	//----- nvinfo : EIATTR_CUDA_API_VERSION
	.align		4
        /*0000*/ 	.byte	0x04, 0x37
        /*0002*/ 	.short	(.L_11 - .L_10)
.L_10:
        /*0004*/ 	.word	0x0000007c


	//----- nvinfo : EIATTR_KPARAM_INFO
	.align		4
.L_11:
        /*0008*/ 	.byte	0x04, 0x17
        /*000a*/ 	.short	(.L_13 - .L_12)
.L_12:
        /*000c*/ 	.word	0x00000000
        /*0010*/ 	.short	0x0006
        /*0012*/ 	.short	0x0030
        /*0014*/ 	.byte	0x00, 0xf0, 0x11, 0x00


	//----- nvinfo : EIATTR_KPARAM_INFO
	.align		4
.L_13:
        /*0018*/ 	.byte	0x04, 0x17
        /*001a*/ 	.short	(.L_15 - .L_14)
.L_14:
        /*001c*/ 	.word	0x00000000
        /*0020*/ 	.short	0x0005
        /*0022*/ 	.short	0x0028
        /*0024*/ 	.byte	0x00, 0xf4, 0x21, 0x00


	//----- nvinfo : EIATTR_KPARAM_INFO
	.align		4
.L_15:
        /*0028*/ 	.byte	0x04, 0x17
        /*002a*/ 	.short	(.L_17 - .L_16)
.L_16:
        /*002c*/ 	.word	0x00000000
        /*0030*/ 	.short	0x0004
        /*0032*/ 	.short	0x0020
        /*0034*/ 	.byte	0x00, 0xf4, 0x21, 0x00


	//----- nvinfo : EIATTR_KPARAM_INFO
	.align		4
.L_17:
        /*0038*/ 	.byte	0x04, 0x17
        /*003a*/ 	.short	(.L_19 - .L_18)
.L_18:
        /*003c*/ 	.word	0x00000000
        /*0040*/ 	.short	0x0003
        /*0042*/ 	.short	0x0018
        /*0044*/ 	.byte	0x00, 0xf4, 0x21, 0x00


	//----- nvinfo : EIATTR_KPARAM_INFO
	.align		4
.L_19:
        /*0048*/ 	.byte	0x04, 0x17
        /*004a*/ 	.short	(.L_21 - .L_20)
.L_20:
        /*004c*/ 	.word	0x00000000
        /*0050*/ 	.short	0x0002
        /*0052*/ 	.short	0x0010
        /*0054*/ 	.byte	0x00, 0xf4, 0x21, 0x00


	//----- nvinfo : EIATTR_KPARAM_INFO
	.align		4
.L_21:
        /*0058*/ 	.byte	0x04, 0x17
        /*005a*/ 	.short	(.L_23 - .L_22)
.L_22:
        /*005c*/ 	.word	0x00000000
        /*0060*/ 	.short	0x0001
        /*0062*/ 	.short	0x0008
        /*0064*/ 	.byte	0x00, 0xf4, 0x21, 0x00


	//----- nvinfo : EIATTR_KPARAM_INFO
	.align		4
.L_23:
        /*0068*/ 	.byte	0x04, 0x17
        /*006a*/ 	.short	(.L_25 - .L_24)
.L_24:
        /*006c*/ 	.word	0x00000000
        /*0070*/ 	.short	0x0000
        /*0072*/ 	.short	0x0000
        /*0074*/ 	.byte	0x00, 0xf4, 0x21, 0x00


	//----- nvinfo : EIATTR_SPARSE_MMA_MASK
	.align		4
.L_25:
        /*0078*/ 	.byte	0x03, 0x50
        /*007a*/ 	.short	0x0000


	//----- nvinfo : EIATTR_MAXREG_COUNT
	.align		4
        /*007c*/ 	.byte	0x03, 0x1b
        /*007e*/ 	.short	0x00ff


	//----- nvinfo : EIATTR_EXIT_INSTR_OFFSETS
	.align		4
        /*0080*/ 	.byte	0x04, 0x1c
        /*0082*/ 	.short	(.L_27 - .L_26)


	//   ....[0]....
.L_26:
        /*0084*/ 	.word	0x00000760


	//----- nvinfo : EIATTR_REQNTID
	.align		4
.L_27:
        /*0088*/ 	.byte	0x04, 0x10
        /*008a*/ 	.short	(.L_29 - .L_28)
.L_28:
        /*008c*/ 	.word	0x00000080
        /*0090*/ 	.word	0x00000001
        /*0094*/ 	.word	0x00000001


	//----- nvinfo : EIATTR_CBANK_PARAM_SIZE
	.align		4
.L_29:
        /*0098*/ 	.byte	0x03, 0x19
        /*009a*/ 	.short	0x0034


	//----- nvinfo : EIATTR_PARAM_CBANK
	.align		4
        /*009c*/ 	.byte	0x04, 0x0a
        /*009e*/ 	.short	(.L_31 - .L_30)
	.align		4
.L_30:
        /*00a0*/ 	.word	index@(.nv.constant0.triton_poi_fused__native_batch_norm_legit_no_training_relu_32)
        /*00a4*/ 	.short	0x0210
        /*00a6*/ 	.short	0x0034


	//----- nvinfo : EIATTR_SW_WAR
	.align		4
.L_31:
        /*00a8*/ 	.byte	0x04, 0x36
        /*00aa*/ 	.short	(.L_33 - .L_32)
.L_32:
        /*00ac*/ 	.word	0x00000008
.L_33:


//--------------------- .nv.callgraph             --------------------------
	.section	.nv.callgraph,"",@"SHT_CUDA_CALLGRAPH"
	.align	4
	.sectionentsize	8
	.align		4
        /*0000*/ 	.word	0x00000000
	.align		4
        /*0004*/ 	.word	0xffffffff
	.align		4
        /*0008*/ 	.word	0x00000000
	.align		4
        /*000c*/ 	.word	0xfffffffe
	.align		4
        /*0010*/ 	.word	0x00000000
	.align		4
        /*0014*/ 	.word	0xfffffffd
	.align		4
        /*0018*/ 	.word	0x00000000
	.align		4
        /*001c*/ 	.word	0xfffffffc


//--------------------- .nv.constant4             --------------------------
	.section	.nv.constant4,"a",@progbits
	.align	8
	.align		8
.nv.constant4:
        /*0000*/ 	.dword	_$_str
	.align		8
        /*0008*/ 	.dword	_$_str_$_2


//--------------------- .text.triton_poi_fused__native_batch_norm_legit_no_training_relu_32 --------------------------
	.section	.text.triton_poi_fused__native_batch_norm_legit_no_training_relu_32,"ax",@progbits
	.align	128
        .global         triton_poi_fused__native_batch_norm_legit_no_training_relu_32
        .type           triton_poi_fused__native_batch_norm_legit_no_training_relu_32,@function
        .size           triton_poi_fused__native_batch_norm_legit_no_training_relu_32,(.L_x_1 - triton_poi_fused__native_batch_norm_legit_no_training_relu_32)
        .other          triton_poi_fused__native_batch_norm_legit_no_training_relu_32,@"STO_CUDA_ENTRY STV_DEFAULT"
triton_poi_fused__native_batch_norm_legit_no_training_relu_32:
.text.triton_poi_fused__native_batch_norm_legit_no_training_relu_32:
[----:B------:R-:W-:Y:S01]  /*0000*/  LDC R1, c[0x0][0x28] ;  /* 0x00000a00ff017b82 */ /* 0x000fe20000000800 */
[----:B------:R-:W1:Y:S07]  /*0010*/  S2R R0, SR_TID.X ;  /* 0x0000000000007919 */ /* 0x000e6e0000002100 */
[----:B------:R-:W2:Y:S01]  /*0020*/  LDC.64 R8, c[0x0][0x220] ;  /* 0x00008800ff087b82 */ /* 0x000ea20000000a00 */
[----:B------:R-:W-:Y:S01]  /*0030*/  ULDC.64 UR4, c[0x0][0x208] ;  /* 0x0000820000047ab9 */ /* 0x000fe20000000a00 */
[----:B------:R-:W3:Y:S06]  /*0040*/  S2R R25, SR_CTAID.X ;  /* 0x0000000000197919 */ /* 0x000eec0000002500 */
[----:B------:R-:W4:Y:S08]  /*0050*/  LDC.64 R20, c[0x0][0x210] ;  /* 0x00008400ff147b82 */ /* 0x000f300000000a00 */
[----:B------:R-:W5:Y:S08]  /*0060*/  LDC.64 R16, c[0x0][0x228] ;  /* 0x00008a00ff107b82 */ /* 0x000f700000000a00 */
[----:B------:R-:W4:Y:S01]  /*0070*/  LDC.64 R18, c[0x0][0x230] ;  /* 0x00008c00ff127b82 */ /* 0x000f220000000a00 */
[----:B-1----:R-:W-:-:S04]  /*0080*/  SHF.L.U32 R0, R0, 0x2, RZ ;  /* 0x0000000200007819 */ /* 0x002fc800000006ff */
[----:B------:R-:W-:-:S04]  /*0090*/  LOP3.LUT R0, R0, 0x1fc, RZ, 0xc0, !PT ;  /* 0x000001fc00007812 */ /* 0x000fc800078ec0ff */
[----:B---3--:R-:W-:-:S04]  /*00a0*/  LEA R25, R25, R0, 0xa ;  /* 0x0000000019197211 */ /* 0x008fc800078e50ff */
[----:B------:R-:W-:Y:S01]  /*00b0*/  IADD3 R3, R25, 0x200, RZ ;  /* 0x0000020019037810 */ /* 0x000fe20007ffe0ff */
[----:B------:R-:W-:-:S04]  /*00c0*/  IMAD.HI R26, R25, 0x5397829d, RZ ;  /* 0x5397829d191a7827 */ /* 0x000fc800078e02ff */
[----:B------:R-:W-:Y:S01]  /*00d0*/  IMAD.HI R6, R3, 0x5397829d, RZ ;  /* 0x5397829d03067827 */ /* 0x000fe200078e02ff */
[----:B------:R-:W-:-:S04]  /*00e0*/  SHF.R.U32.HI R5, RZ, 0x1f, R26 ;  /* 0x0000001fff057819 */ /* 0x000fc8000001161a */
[----:B------:R-:W-:Y:S02]  /*00f0*/  SHF.R.U32.HI R7, RZ, 0x1f, R6 ;  /* 0x0000001fff077819 */ /* 0x000fe40000011606 */
[----:B------:R-:W-:Y:S02]  /*0100*/  LEA.HI.SX32 R23, R26, R5, 0x1a ;  /* 0x000000051a177211 */ /* 0x000fe400078fd2ff */
[----:B------:R-:W-:Y:S02]  /*0110*/  LEA.HI.SX32 R0, R6, R7, 0x1a ;  /* 0x0000000706007211 */ /* 0x000fe400078fd2ff */
[----:B------:R-:W-:Y:S02]  /*0120*/  SHF.R.S32.HI R2, RZ, 0x1f, R23 ;  /* 0x0000001fff027819 */ /* 0x000fe40000011417 */
[----:B------:R-:W-:Y:S02]  /*0130*/  SHF.R.S32.HI R11, RZ, 0x1f, R0 ;  /* 0x0000001fff0b7819 */ /* 0x000fe40000011400 */
[----:B------:R-:W-:-:S02]  /*0140*/  LEA.HI R2, R2, R23, RZ, 0x8 ;  /* 0x0000001702027211 */ /* 0x000fc400078f40ff */
[----:B------:R-:W-:Y:S02]  /*0150*/  LEA.HI R11, R11, R0, RZ, 0x8 ;  /* 0x000000000b0b7211 */ /* 0x000fe400078f40ff */
[----:B------:R-:W-:Y:S02]  /*0160*/  LOP3.LUT R2, R2, 0xffffff00, RZ, 0xc0, !PT ;  /* 0xffffff0002027812 */ /* 0x000fe400078ec0ff */
[----:B------:R-:W-:Y:S02]  /*0170*/  LOP3.LUT R13, R11, 0xffffff00, RZ, 0xc0, !PT ;  /* 0xffffff000b0d7812 */ /* 0x000fe400078ec0ff */
[----:B------:R-:W-:Y:S02]  /*0180*/  IADD3 R23, R23, -R2, RZ ;  /* 0x8000000217177210 */ /* 0x000fe40007ffe0ff */
[----:B------:R-:W-:Y:S02]  /*0190*/  IADD3 R0, R0, -R13, RZ ;  /* 0x8000000d00007210 */ /* 0x000fe40007ffe0ff */
[----:B------:R-:W1:Y:S01]  /*01a0*/  LDC.64 R12, c[0x0][0x218] ;  /* 0x00008600ff0c7b82 */ /* 0x000e620000000a00 */
[----:B--2---:R-:W-:-:S04]  /*01b0*/  IMAD.WIDE R10, R23, 0x4, R8 ;  /* 0x00000004170a7825 */ /* 0x004fc800078e0208 */
[----:B------:R-:W-:Y:S01]  /*01c0*/  IMAD.WIDE R28, R0, 0x4, R8 ;  /* 0x00000004001c7825 */ /* 0x000fe200078e0208 */
[----:B------:R-:W2:Y:S04]  /*01d0*/  LDG.E.EL R2, desc[UR4][R10.64] ;  /* 0x000000040a027981 */ /* 0x000ea8000c2e1900 */
[----:B------:R3:W2:Y:S01]  /*01e0*/  LDG.E.EL R27, desc[UR4][R28.64] ;  /* 0x000000041c1b7981 */ /* 0x0006a2000c2e1900 */
[----:B----4-:R-:W-:-:S04]  /*01f0*/  IMAD.WIDE R20, R25, 0x4, R20 ;  /* 0x0000000419147825 */ /* 0x010fc800078e0214 */
[----:B-----5:R-:W-:-:S05]  /*0200*/  IMAD.WIDE R14, R23, 0x4, R16 ;  /* 0x00000004170e7825 */ /* 0x020fca00078e0210 */
[----:B------:R-:W4:Y:S01]  /*0210*/  LDG.E.EL R24, desc[UR4][R14.64] ;  /* 0x000000040e187981 */ /* 0x000f22000c2e1900 */
[----:B-1----:R-:W-:-:S05]  /*0220*/  IMAD.WIDE R8, R23, 0x4, R12 ;  /* 0x0000000417087825 */ /* 0x002fca00078e020c */
[----:B------:R-:W5:Y:S01]  /*0230*/  LDG.E.EL R4, desc[UR4][R8.64] ;  /* 0x0000000408047981 */ /* 0x000f62000c2e1900 */
[----:B0-----:R-:W-:-:S04]  /*0240*/  IMAD.WIDE R22, R23, 0x4, R18 ;  /* 0x0000000417167825 */ /* 0x001fc800078e0212 */
[C---:B---3--:R-:W-:Y:S02]  /*0250*/  IMAD.WIDE R28, R0.reuse, 0x4, R12 ;  /* 0x00000004001c7825 */ /* 0x048fe400078e020c */
[----:B------:R-:W4:Y:S04]  /*0260*/  LDG.E.EL R23, desc[UR4][R22.64] ;  /* 0x0000000416177981 */ /* 0x000f28000c2e1900 */
[----:B------:R-:W5:Y:S01]  /*0270*/  LDG.E.128 R8, desc[UR4][R20.64] ;  /* 0x0000000414087981 */ /* 0x000f62000c1e1d00 */
[----:B------:R-:W-:-:S03]  /*0280*/  IMAD.WIDE R16, R0, 0x4, R16 ;  /* 0x0000000400107825 */ /* 0x000fc600078e0210 */
[----:B------:R-:W3:Y:S01]  /*0290*/  LDG.E.EL R28, desc[UR4][R28.64] ;  /* 0x000000041c1c7981 */ /* 0x000ee2000c2e1900 */
[----:B------:R-:W-:-:S03]  /*02a0*/  IMAD.WIDE R18, R0, 0x4, R18 ;  /* 0x0000000400127825 */ /* 0x000fc600078e0212 */
[----:B------:R-:W3:Y:S04]  /*02b0*/  LDG.E.128 R12, desc[UR4][R20.64+0x800] ;  /* 0x00080004140c7981 */ /* 0x000ee8000c1e1d00 */
[----:B------:R0:W3:Y:S04]  /*02c0*/  LDG.E.EL R16, desc[UR4][R16.64] ;  /* 0x0000000410107981 */ /* 0x0000e8000c2e1900 */
[----:B------:R-:W3:Y:S01]  /*02d0*/  LDG.E.EL R19, desc[UR4][R18.64] ;  /* 0x0000000412137981 */ /* 0x000ee2000c2e1900 */
[----:B------:R-:W-:-:S05]  /*02e0*/  LEA.HI.SX32 R6, R6, R7, 0x12 ;  /* 0x0000000706067211 */ /* 0x000fca00078f92ff */
[----:B------:R-:W-:-:S04]  /*02f0*/  IMAD R7, R6, -0xc400, R3 ;  /* 0xffff3c0006077824 */ /* 0x000fc800078e0203 */
[----:B------:R-:W-:Y:S01]  /*0300*/  IMAD R7, R6, 0x49800, R7 ;  /* 0x0004980006077824 */ /* 0x000fe200078e0207 */
[----:B------:R-:W-:-:S05]  /*0310*/  LEA.HI.SX32 R26, R26, R5, 0x12 ;  /* 0x000000051a1a7211 */ /* 0x000fca00078f92ff */
[----:B------:R-:W-:-:S04]  /*0320*/  IMAD R5, R26, -0xc400, R25 ;  /* 0xffff3c001a057824 */ /* 0x000fc800078e0219 */
[----:B------:R-:W-:Y:S02]  /*0330*/  IMAD R5, R26, 0x49800, R5 ;  /* 0x000498001a057824 */ /* 0x000fe400078e0205 */
[----:B--2---:R-:W-:Y:S01]  /*0340*/  FADD R2, R2, 0.0010000000474974513054 ;  /* 0x3a83126f02027421 */ /* 0x004fe20000000000 */
[----:B------:R-:W-:-:S03]  /*0350*/  FADD R27, R27, 0.0010000000474974513054 ;  /* 0x3a83126f1b1b7421 */ /* 0x000fc60000000000 */
[----:B------:R-:W1:Y:S08]  /*0360*/  MUFU.SQRT R0, R2 ;  /* 0x0000000200007308 */ /* 0x000e700000002000 */
[----:B0-----:R-:W0:Y:S01]  /*0370*/  MUFU.SQRT R17, R27 ;  /* 0x0000001b00117308 */ /* 0x001e220000002000 */
[C---:B-1----:R-:W-:Y:S02]  /*0380*/  FSETP.GT.AND P0, PT, R0.reuse, 8.50705917302346158658e+37, PT ;  /* 0x7e8000000000780b */ /* 0x042fe40003f04000 */
[----:B------:R-:W-:-:S02]  /*0390*/  FSETP.GEU.AND P2, PT, R0, 1.175494350822287508e-38, PT ;  /* 0x008000000000780b */ /* 0x000fc40003f4e000 */
[C---:B0-----:R-:W-:Y:S02]  /*03a0*/  FSETP.GT.AND P1, PT, R17.reuse, 8.50705917302346158658e+37, PT ;  /* 0x7e8000001100780b */ /* 0x041fe40003f24000 */
[----:B------:R-:W-:-:S07]  /*03b0*/  FSETP.GEU.AND P3, PT, R17, 1.175494350822287508e-38, PT ;  /* 0x008000001100780b */ /* 0x000fce0003f6e000 */
[----:B------:R-:W-:Y:S01]  /*03c0*/  @P0 FMUL R0, R0, 0.25 ;  /* 0x3e80000000000820 */ /* 0x000fe20000400000 */
[----:B------:R-:W-:-:S03]  /*03d0*/  HFMA2.MMA R27, -RZ, RZ, 1.625, 0 ;  /* 0x3e800000ff1b7435 */ /* 0x000fc600000001ff */
[----:B------:R-:W-:Y:S01]  /*03e0*/  @!P2 FMUL R0, R0, 16777216 ;  /* 0x4b8000000000a820 */ /* 0x000fe20000400000 */
[----:B------:R-:W-:-:S04]  /*03f0*/  @P1 FMUL R17, R17, 0.25 ;  /* 0x3e80000011111820 */ /* 0x000fc80000400000 */
[----:B------:R-:W-:Y:S01]  /*0400*/  @!P3 FMUL R17, R17, 16777216 ;  /* 0x4b8000001111b820 */ /* 0x000fe20000400000 */
[----:B------:R-:W0:Y:S01]  /*0410*/  MUFU.RCP R0, R0 ;  /* 0x0000000000007308 */ /* 0x000e220000001000 */
[----:B------:R-:W-:-:S07]  /*0420*/  FSEL R21, R27, 1, P0 ;  /* 0x3f8000001b157808 */ /* 0x000fce0000000000 */
[----:B------:R-:W1:Y:S01]  /*0430*/  MUFU.RCP R2, R17 ;  /* 0x0000001100027308 */ /* 0x000e620000001000 */
[----:B------:R-:W-:Y:S01]  /*0440*/  FSEL R27, R27, 1, P1 ;  /* 0x3f8000001b1b7808 */ /* 0x000fe20000800000 */
[----:B------:R-:W-:-:S04]  /*0450*/  @!P2 FMUL R21, R21, 16777216 ;  /* 0x4b8000001515a820 */ /* 0x000fc80000400000 */
[----:B------:R-:W-:Y:S01]  /*0460*/  @!P3 FMUL R27, R27, 16777216 ;  /* 0x4b8000001b1bb820 */ /* 0x000fe20000400000 */
[----:B0-----:R-:W-:Y:S01]  /*0470*/  FMUL R21, R0, R21 ;  /* 0x0000001500157220 */ /* 0x001fe20000400000 */
[--C-:B-----5:R-:W-:Y:S01]  /*0480*/  FADD R8, R8, -R4.reuse ;  /* 0x8000000408087221 */ /* 0x120fe20000000000 */
[--C-:B------:R-:W-:Y:S01]  /*0490*/  FADD R6, R9, -R4.reuse ;  /* 0x8000000409067221 */ /* 0x100fe20000000000 */
[----:B-1----:R-:W-:Y:S02]  /*04a0*/  FMUL R0, R2, R27 ;  /* 0x0000001b02007220 */ /* 0x002fe40000400000 */
[----:B------:R-:W0:Y:S01]  /*04b0*/  LDC.64 R2, c[0x0][0x238] ;  /* 0x00008e00ff027b82 */ /* 0x000e220000000a00 */
[--C-:B------:R-:W-:Y:S01]  /*04c0*/  FADD R10, R10, -R4.reuse ;  /* 0x800000040a0a7221 */ /* 0x100fe20000000000 */
[----:B------:R-:W-:Y:S01]  /*04d0*/  FADD R4, R11, -R4 ;  /* 0x800000040b047221 */ /* 0x000fe20000000000 */
[C---:B------:R-:W-:Y:S01]  /*04e0*/  FMUL R9, R21.reuse, R8 ;  /* 0x0000000815097220 */ /* 0x040fe20000400000 */
[C---:B------:R-:W-:Y:S01]  /*04f0*/  FMUL R8, R21.reuse, R6 ;  /* 0x0000000615087220 */ /* 0x040fe20000400000 */
[C---:B------:R-:W-:Y:S01]  /*0500*/  FMUL R6, R21.reuse, R10 ;  /* 0x0000000a15067220 */ /* 0x040fe20000400000 */
[----:B------:R-:W-:Y:S01]  /*0510*/  FMUL R10, R21, R4 ;  /* 0x00000004150a7220 */ /* 0x000fe20000400000 */
[--C-:B----4-:R-:W-:Y:S01]  /*0520*/  FFMA R4, R24, R9, R23.reuse ;  /* 0x0000000918047223 */ /* 0x110fe20000000017 */
[--C-:B---3--:R-:W-:Y:S01]  /*0530*/  FADD R9, R12, -R28.reuse ;  /* 0x8000001c0c097221 */ /* 0x108fe20000000000 */
[--C-:B------:R-:W-:Y:S01]  /*0540*/  FADD R13, R13, -R28.reuse ;  /* 0x8000001c0d0d7221 */ /* 0x100fe20000000000 */
[--C-:B------:R-:W-:Y:S01]  /*0550*/  FADD R11, R14, -R28.reuse ;  /* 0x8000001c0e0b7221 */ /* 0x100fe20000000000 */
[----:B------:R-:W-:Y:S01]  /*0560*/  FADD R15, R15, -R28 ;  /* 0x8000001c0f0f7221 */ /* 0x000fe20000000000 */
[C-C-:B------:R-:W-:Y:S01]  /*0570*/  FFMA R8, R24.reuse, R8, R23.reuse ;  /* 0x0000000818087223 */ /* 0x140fe20000000017 */
[C-C-:B------:R-:W-:Y:S01]  /*0580*/  FFMA R6, R24.reuse, R6, R23.reuse ;  /* 0x0000000618067223 */ /* 0x140fe20000000017 */
[----:B------:R-:W-:Y:S01]  /*0590*/  FFMA R23, R24, R10, R23 ;  /* 0x0000000a18177223 */ /* 0x000fe20000000017 */
[C---:B------:R-:W-:Y:S01]  /*05a0*/  FMUL R9, R0.reuse, R9 ;  /* 0x0000000900097220 */ /* 0x040fe20000400000 */
[C---:B------:R-:W-:Y:S01]  /*05b0*/  FMUL R12, R0.reuse, R13 ;  /* 0x0000000d000c7220 */ /* 0x040fe20000400000 */
[C---:B------:R-:W-:Y:S01]  /*05c0*/  FMUL R10, R0.reuse, R11 ;  /* 0x0000000b000a7220 */ /* 0x040fe20000400000 */
[----:B------:R-:W-:Y:S01]  /*05d0*/  FMUL R0, R0, R15 ;  /* 0x0000000f00007220 */ /* 0x000fe20000400000 */
[C-C-:B------:R-:W-:Y:S01]  /*05e0*/  FFMA R9, R16.reuse, R9, R19.reuse ;  /* 0x0000000910097223 */ /* 0x140fe20000000013 */
[C-C-:B------:R-:W-:Y:S01]  /*05f0*/  FFMA R13, R16.reuse, R12, R19.reuse ;  /* 0x0000000c100d7223 */ /* 0x140fe20000000013 */
[C-C-:B------:R-:W-:Y:S01]  /*0600*/  FFMA R14, R16.reuse, R10, R19.reuse ;  /* 0x0000000a100e7223 */ /* 0x140fe20000000013 */
[----:B------:R-:W-:Y:S01]  /*0610*/  FFMA R0, R16, R0, R19 ;  /* 0x0000000010007223 */ /* 0x000fe20000000013 */
[----:B------:R-:W-:Y:S01]  /*0620*/  FSETP.GEU.AND P6, PT, R23, RZ, PT ;  /* 0x000000ff1700720b */ /* 0x000fe20003fce000 */
[----:B0-----:R-:W-:Y:S01]  /*0630*/  IMAD.WIDE R10, R5, 0x4, R2 ;  /* 0x00000004050a7825 */ /* 0x001fe200078e0202 */
[----:B------:R-:W-:-:S02]  /*0640*/  FSETP.GEU.AND P0, PT, R6, RZ, PT ;  /* 0x000000ff0600720b */ /* 0x000fc40003f0e000 */
[----:B------:R-:W-:Y:S01]  /*0650*/  FSETP.GEU.AND P1, PT, R8, RZ, PT ;  /* 0x000000ff0800720b */ /* 0x000fe20003f2e000 */
[----:B------:R-:W-:Y:S01]  /*0660*/  IMAD.WIDE R2, R7, 0x4, R2 ;  /* 0x0000000407027825 */ /* 0x000fe200078e0202 */
[----:B------:R-:W-:Y:S02]  /*0670*/  FSETP.GEU.AND P2, PT, R4, RZ, PT ;  /* 0x000000ff0400720b */ /* 0x000fe40003f4e000 */
[----:B------:R-:W-:Y:S02]  /*0680*/  SEL R7, R23, RZ, P6 ;  /* 0x000000ff17077207 */ /* 0x000fe40003000000 */
[----:B------:R-:W-:Y:S02]  /*0690*/  FSETP.GEU.AND P3, PT, R0, RZ, PT ;  /* 0x000000ff0000720b */ /* 0x000fe40003f6e000 */
[----:B------:R-:W-:Y:S02]  /*06a0*/  FSETP.GEU.AND P4, PT, R14, RZ, PT ;  /* 0x000000ff0e00720b */ /* 0x000fe40003f8e000 */
[----:B------:R-:W-:-:S02]  /*06b0*/  FSETP.GEU.AND P5, PT, R9, RZ, PT ;  /* 0x000000ff0900720b */ /* 0x000fc40003fae000 */
[----:B------:R-:W-:Y:S02]  /*06c0*/  FSETP.GEU.AND P6, PT, R13, RZ, PT ;  /* 0x000000ff0d00720b */ /* 0x000fe40003fce000 */
[----:B------:R-:W-:Y:S02]  /*06d0*/  SEL R6, R6, RZ, P0 ;  /* 0x000000ff06067207 */ /* 0x000fe40000000000 */
[----:B------:R-:W-:Y:S02]  /*06e0*/  SEL R5, R8, RZ, P1 ;  /* 0x000000ff08057207 */ /* 0x000fe40000800000 */
[----:B------:R-:W-:Y:S02]  /*06f0*/  SEL R4, R4, RZ, P2 ;  /* 0x000000ff04047207 */ /* 0x000fe40001000000 */
[----:B------:R-:W-:Y:S02]  /*0700*/  SEL R15, R0, RZ, P3 ;  /* 0x000000ff000f7207 */ /* 0x000fe40001800000 */
[----:B------:R-:W-:-:S02]  /*0710*/  SEL R14, R14, RZ, P4 ;  /* 0x000000ff0e0e7207 */ /* 0x000fc40002000000 */
[----:B------:R-:W-:Y:S02]  /*0720*/  SEL R12, R9, RZ, P5 ;  /* 0x000000ff090c7207 */ /* 0x000fe40002800000 */
[----:B------:R-:W-:Y:S01]  /*0730*/  SEL R13, R13, RZ, P6 ;  /* 0x000000ff0d0d7207 */ /* 0x000fe20003000000 */
[----:B------:R-:W-:Y:S04]  /*0740*/  STG.E.128 desc[UR4][R10.64], R4 ;  /* 0x000000040a007986 */ /* 0x000fe8000c101d04 */
[----:B------:R-:W-:Y:S01]  /*0750*/  STG.E.128 desc[UR4][R2.64], R12 ;  /* 0x0000000c02007986 */ /* 0x000fe2000c101d04 */
[----:B------:R-:W-:Y:S05]  /*0760*/  EXIT ;  /* 0x000000000000794d */ /* 0x000fea0003800000 */
.L_x_0:
[----:B------:R-:W-:-:S00]  /*0770*/  BRA `(.L_x_0) ;  /* 0xfffffffc00fc7947 */ /* 0x000fc0000383ffff */
[----:B------:R-:W-:-:S00]  /*0780*/  NOP ;  /* 0x0000000000007918 */ /* 0x000fc00000000000 */
[----:B------:R-:W-:-:S00]  /*0790*/  NOP ;  /* 0x0000000000007918 */ /* 0x000fc00000000000 */
[----:B------:R-:W-:-:S00]  /*07a0*/  NOP ;  /* 0x0000000000007918 */ /* 0x000fc00000000000 */
[----:B------:R-:W-:-:S00]  /*07b0*/  NOP ;  /* 0x0000000000007918 */ /* 0x000fc00000000000 */
[----:B------:R-:W-:-:S00]  /*07c0*/  NOP ;  /* 0x0000000000007918 */ /* 0x000fc00000000000 */
[----:B------:R-:W-:-:S00]  /*07d0*/  NOP ;  /* 0x0000000000007918 */ /* 0x000fc00000000000 */
[----:B------:R-:W-:-:S00]  /*07e0*/  NOP ;  /* 0x0000000000007918 */ /* 0x000fc00000000000 */
[----:B------:R-:W-:-:S00]  /*07f0*/  NOP ;  /* 0x0000000000007918 */ /* 0x000fc00000000000 */
.L_x_1:


//--------------------- .nv.global.init           --------------------------
	.section	.nv.global.init,"aw",@progbits
.nv.global.init:
	.type		_$_str,@object
	.size		_$_str,(_$_str_$_2 - _$_str)
_$_str:
        /*0000*/ 	.byte	0x5f, 0x5f, 0x43, 0x55, 0x44, 0x41, 0x5f, 0x46, 0x54, 0x5a, 0x00
	.type		_$_str_$_2,@object
	.size		_$_str_$_2,(.L_1 - _$_str_$_2)
_$_str_$_2:
        /*000b*/ 	.byte	0x5f, 0x5f, 0x43, 0x55, 0x44, 0x41, 0x5f, 0x50, 0x52, 0x45, 0x43, 0x5f, 0x53, 0x51, 0x52, 0x54
        /*001b*/ 	.byte	0x00
.L_1:


//--------------------- .nv.constant0.triton_poi_fused__native_batch_norm_legit_no_training_relu_32 --------------------------
	.section	.nv.constant0.triton_poi_fused__native_batch_norm_legit_no_training_relu_32,"a",@progbits
	.sectionflags	@""
	.align	4
.nv.constant0.triton_poi_fused__native_batch_norm_legit_no_training_relu_32:
	.zero		580
